	.headerflags	@"EF_CUDA_TEXMODE_UNIFIED EF_CUDA_64BIT_ADDRESS EF_CUDA_ACCELERATORS EF_CUDA_SM90 EF_CUDA_VIRTUAL_SM(EF_CUDA_SM90)"
	.elftype	@"ET_EXEC"


//--------------------- .nv.info                  --------------------------
	.section	.nv.info,"",@"SHT_CUDA_INFO"
	.align	4


	//----- nvinfo : EIATTR_REGCOUNT
	.align		4
        /*0000*/ 	.byte	0x04, 0x2f
        /*0002*/ 	.short	(.L_3 - .L_2)
	.align		4
.L_2:
        /*0004*/ 	.word	index@(triton_poi_fused__native_batch_norm_legit_no_training_relu_41)
        /*0008*/ 	.word	0x00000010


	//----- nvinfo : EIATTR_MIN_STACK_SIZE
	.align		4
.L_3:
        /*000c*/ 	.byte	0x04, 0x12
        /*000e*/ 	.short	(.L_5 - .L_4)
	.align		4
.L_4:
        /*0010*/ 	.word	index@(triton_poi_fused__native_batch_norm_legit_no_training_relu_41)
        /*0014*/ 	.word	0x00000000


	//----- nvinfo : EIATTR_FRAME_SIZE
	.align		4
.L_5:
        /*0018*/ 	.byte	0x04, 0x11
        /*001a*/ 	.short	(.L_7 - .L_6)
	.align		4
.L_6:
        /*001c*/ 	.word	index@(triton_poi_fused__native_batch_norm_legit_no_training_relu_41)
        /*0020*/ 	.word	0x00000000


	//----- nvinfo : EIATTR_MIN_STACK_SIZE
	.align		4
.L_7:
        /*0024*/ 	.byte	0x04, 0x12
        /*0026*/ 	.short	(.L_9 - .L_8)
	.align		4
.L_8:
        /*0028*/ 	.word	index@(triton_poi_fused__native_batch_norm_legit_no_training_relu_41)
        /*002c*/ 	.word	0x00000000
.L_9:


//--------------------- .nv.info.triton_poi_fused__native_batch_norm_legit_no_training_relu_41 --------------------------
	.section	.nv.info.triton_poi_fused__native_batch_norm_legit_no_training_relu_41,"",@"SHT_CUDA_INFO"
	.sectionflags	@""
	.align	4


	//----- nvinfo : EIATTR_CUDA_API_VERSION
	.align		4
        /*0000*/ 	.byte	0x04, 0x37
        /*0002*/ 	.short	(.L_11 - .L_10)
.L_10:
        /*0004*/ 	.word	0x0000007c


	//----- nvinfo : EIATTR_KPARAM_INFO
	.align		4
.L_11:
        /*0008*/ 	.byte	0x04, 0x17
        /*000a*/ 	.short	(.L_13 - .L_12)
.L_12:
        /*000c*/ 	.word	0x00000000
        /*0010*/ 	.short	0x0006
        /*0012*/ 	.short	0x0030
        /*0014*/ 	.byte	0x00, 0xf0, 0x11, 0x00


	//----- nvinfo : EIATTR_KPARAM_INFO
	.align		4
.L_13:
        /*0018*/ 	.byte	0x04, 0x17
        /*001a*/ 	.short	(.L_15 - .L_14)
.L_14:
        /*001c*/ 	.word	0x00000000
        /*0020*/ 	.short	0x0005
        /*0022*/ 	.short	0x0028
        /*0024*/ 	.byte	0x00, 0xf4, 0x21, 0x00


	//----- nvinfo : EIATTR_KPARAM_INFO
	.align		4
.L_15:
        /*0028*/ 	.byte	0x04, 0x17
        /*002a*/ 	.short	(.L_17 - .L_16)
.L_16:
        /*002c*/ 	.word	0x00000000
        /*0030*/ 	.short	0x0004
        /*0032*/ 	.short	0x0020
        /*0034*/ 	.byte	0x00, 0xf4, 0x21, 0x00


	//----- nvinfo : EIATTR_KPARAM_INFO
	.align		4
.L_17:
        /*0038*/ 	.byte	0x04, 0x17
        /*003a*/ 	.short	(.L_19 - .L_18)
.L_18:
        /*003c*/ 	.word	0x00000000
        /*0040*/ 	.short	0x0003
        /*0042*/ 	.short	0x0018
        /*0044*/ 	.byte	0x00, 0xf4, 0x21, 0x00


	//----- nvinfo : EIATTR_KPARAM_INFO
	.align		4
.L_19:
        /*0048*/ 	.byte	0x04, 0x17
        /*004a*/ 	.short	(.L_21 - .L_20)
.L_20:
        /*004c*/ 	.word	0x00000000
        /*0050*/ 	.short	0x0002
        /*0052*/ 	.short	0x0010
        /*0054*/ 	.byte	0x00, 0xf4, 0x21, 0x00


	//----- nvinfo : EIATTR_KPARAM_INFO
	.align		4
.L_21:
        /*0058*/ 	.byte	0x04, 0x17
        /*005a*/ 	.short	(.L_23 - .L_22)
.L_22:
        /*005c*/ 	.word	0x00000000
        /*0060*/ 	.short	0x0001
        /*0062*/ 	.short	0x0008
        /*0064*/ 	.byte	0x00, 0xf4, 0x21, 0x00


	//----- nvinfo : EIATTR_KPARAM_INFO
	.align		4
.L_23:
        /*0068*/ 	.byte	0x04, 0x17
        /*006a*/ 	.short	(.L_25 - .L_24)
.L_24:
        /*006c*/ 	.word	0x00000000
        /*0070*/ 	.short	0x0000
        /*0072*/ 	.short	0x0000
        /*0074*/ 	.byte	0x00, 0xf4, 0x21, 0x00


	//----- nvinfo : EIATTR_SPARSE_MMA_MASK
	.align		4
.L_25:
        /*0078*/ 	.byte	0x03, 0x50
        /*007a*/ 	.short	0x0000


	//----- nvinfo : EIATTR_MAXREG_COUNT
	.align		4
        /*007c*/ 	.byte	0x03, 0x1b
        /*007e*/ 	.short	0x00ff


	//----- nvinfo : EIATTR_EXIT_INSTR_OFFSETS
	.align		4
        /*0080*/ 	.byte	0x04, 0x1c
        /*0082*/ 	.short	(.L_27 - .L_26)


	//   ....[0]....
.L_26:
        /*0084*/ 	.word	0x000002c0


	//----- nvinfo : EIATTR_REQNTID
	.align		4
.L_27:
        /*0088*/ 	.byte	0x04, 0x10
        /*008a*/ 	.short	(.L_29 - .L_28)
.L_28:
        /*008c*/ 	.word	0x00000080
        /*0090*/ 	.word	0x00000001
        /*0094*/ 	.word	0x00000001


	//----- nvinfo : EIATTR_CBANK_PARAM_SIZE
	.align		4
.L_29:
        /*0098*/ 	.byte	0x03, 0x19
        /*009a*/ 	.short	0x0034


	//----- nvinfo : EIATTR_PARAM_CBANK
	.align		4
        /*009c*/ 	.byte	0x04, 0x0a
        /*009e*/ 	.short	(.L_31 - .L_30)
	.align		4
.L_30:
        /*00a0*/ 	.word	index@(.nv.constant0.triton_poi_fused__native_batch_norm_legit_no_training_relu_41)
        /*00a4*/ 	.short	0x0210
        /*00a6*/ 	.short	0x0034


	//----- nvinfo : EIATTR_SW_WAR
	.align		4
.L_31:
        /*00a8*/ 	.byte	0x04, 0x36
        /*00aa*/ 	.short	(.L_33 - .L_32)
.L_32:
        /*00ac*/ 	.word	0x00000008
.L_33:


//--------------------- .nv.callgraph             --------------------------
	.section	.nv.callgraph,"",@"SHT_CUDA_CALLGRAPH"
	.align	4
	.sectionentsize	8
	.align		4
        /*0000*/ 	.word	0x00000000
	.align		4
        /*0004*/ 	.word	0xffffffff
	.align		4
        /*0008*/ 	.word	0x00000000
	.align		4
        /*000c*/ 	.word	0xfffffffe
	.align		4
        /*0010*/ 	.word	0x00000000
	.align		4
        /*0014*/ 	.word	0xfffffffd
	.align		4
        /*0018*/ 	.word	0x00000000
	.align		4
        /*001c*/ 	.word	0xfffffffc


//--------------------- .nv.constant4             --------------------------
	.section	.nv.constant4,"a",@progbits
	.align	8
	.align		8
.nv.constant4:
        /*0000*/ 	.dword	_$_str
	.align		8
        /*0008*/ 	.dword	_$_str_$_2


//--------------------- .text.triton_poi_fused__native_batch_norm_legit_no_training_relu_41 --------------------------
	.section	.text.triton_poi_fused__native_batch_norm_legit_no_training_relu_41,"ax",@progbits
	.align	128
        .global         triton_poi_fused__native_batch_norm_legit_no_training_relu_41
        .type           triton_poi_fused__native_batch_norm_legit_no_training_relu_41,@function
        .size           triton_poi_fused__native_batch_norm_legit_no_training_relu_41,(.L_x_1 - triton_poi_fused__native_batch_norm_legit_no_training_relu_41)
        .other          triton_poi_fused__native_batch_norm_legit_no_training_relu_41,@"STO_CUDA_ENTRY STV_DEFAULT"
triton_poi_fused__native_batch_norm_legit_no_training_relu_41:
.text.triton_poi_fused__native_batch_norm_legit_no_training_relu_41:
[----:B------:R-:W-:Y:S01]  /*0000*/  LDC R1, c[0x0][0x28] ;  /* 0x00000a00ff017b82 */ /* 0x000fe20000000800 */
[----:B------:R-:W1:Y:S07]  /*0010*/  S2R R0, SR_TID.X ;  /* 0x0000000000007919 */ /* 0x000e6e0000002100 */
[----:B------:R-:W2:Y:S01]  /*0020*/  LDC.64 R6, c[0x0][0x220] ;  /* 0x00008800ff067b82 */ /* 0x000ea20000000a00 */
[----:B------:R-:W-:Y:S01]  /*0030*/  ULDC.64 UR4, c[0x0][0x208] ;  /* 0x0000820000047ab9 */ /* 0x000fe20000000a00 */
[----:B------:R-:W3:Y:S06]  /*0040*/  S2R R3, SR_CTAID.X ;  /* 0x0000000000037919 */ /* 0x000eec0000002500 */
[----:B------:R-:W4:Y:S08]  /*0050*/  LDC.64 R4, c[0x0][0x218] ;  /* 0x00008600ff047b82 */ /* 0x000f300000000a00 */
[----:B------:R-:W5:Y:S08]  /*0060*/  LDC.64 R8, c[0x0][0x228] ;  /* 0x00008a00ff087b82 */ /* 0x000f700000000a00 */
[----:B------:R-:W5:Y:S01]  /*0070*/  LDC.64 R10, c[0x0][0x230] ;  /* 0x00008c00ff0a7b82 */ /* 0x000f620000000a00 */
[----:B-1----:R-:W-:-:S04]  /*0080*/  LOP3.LUT R0, R0, 0x7f, RZ, 0xc0, !PT ;  /* 0x0000007f00007812 */ /* 0x002fc800078ec0ff */
[----:B---3--:R-:W-:-:S05]  /*0090*/  LEA R0, R3, R0, 0x7 ;  /* 0x0000000003007211 */ /* 0x008fca00078e38ff */
[----:B------:R-:W-:-:S05]  /*00a0*/  IMAD.HI R2, R0, 0x2aaaaaab, RZ ;  /* 0x2aaaaaab00027827 */ /* 0x000fca00078e02ff */
[----:B------:R-:W-:-:S04]  /*00b0*/  SHF.R.U32.HI R3, RZ, 0x1f, R2 ;  /* 0x0000001fff037819 */ /* 0x000fc80000011602 */
[----:B------:R-:W-:-:S05]  /*00c0*/  LEA.HI R3, R2, R3, RZ, 0x1e ;  /* 0x0000000302037211 */ /* 0x000fca00078ff0ff */
[----:B------:R-:W-:Y:S02]  /*00d0*/  IMAD R13, R3, -0x18, R0 ;  /* 0xffffffe8030d7824 */ /* 0x000fe400078e0200 */
[----:B------:R-:W1:Y:S02]  /*00e0*/  LDC.64 R2, c[0x0][0x210] ;  /* 0x00008400ff027b82 */ /* 0x000e640000000a00 */
[----:B--2---:R-:W-:-:S06]  /*00f0*/  IMAD.WIDE R6, R13, 0x4, R6 ;  /* 0x000000040d067825 */ /* 0x004fcc00078e0206 */
[----:B------:R-:W2:Y:S01]  /*0100*/  LDG.E.EL R6, desc[UR4][R6.64] ;  /* 0x0000000406067981 */ /* 0x000ea2000c2e1900 */
[----:B----4-:R-:W-:-:S04]  /*0110*/  IMAD.WIDE R4, R13, 0x4, R4 ;  /* 0x000000040d047825 */ /* 0x010fc800078e0204 */
[C---:B-----5:R-:W-:Y:S02]  /*0120*/  IMAD.WIDE R8, R13.reuse, 0x4, R8 ;  /* 0x000000040d087825 */ /* 0x060fe400078e0208 */
[----:B------:R3:W4:Y:S02]  /*0130*/  LDG.E.EL R5, desc[UR4][R4.64] ;  /* 0x0000000404057981 */ /* 0x000724000c2e1900 */
[----:B0-----:R-:W-:Y:S02]  /*0140*/  IMAD.WIDE R10, R13, 0x4, R10 ;  /* 0x000000040d0a7825 */ /* 0x001fe400078e020a */
[----:B------:R-:W5:Y:S04]  /*0150*/  LDG.E.EL R8, desc[UR4][R8.64] ;  /* 0x0000000408087981 */ /* 0x000f68000c2e1900 */
[----:B------:R-:W5:Y:S01]  /*0160*/  LDG.E.EL R11, desc[UR4][R10.64] ;  /* 0x000000040a0b7981 */ /* 0x000f62000c2e1900 */
[----:B-1----:R-:W-:-:S05]  /*0170*/  IMAD.WIDE R2, R0, 0x4, R2 ;  /* 0x0000000400027825 */ /* 0x002fca00078e0202 */
[----:B------:R0:W4:Y:S01]  /*0180*/  LDG.E R12, desc[UR4][R2.64] ;  /* 0x00000004020c7981 */ /* 0x000122000c1e1900 */
[----:B---3--:R-:W-:Y:S01]  /*0190*/  HFMA2.MMA R4, -RZ, RZ, 1.625, 0 ;  /* 0x3e800000ff047435 */ /* 0x008fe200000001ff */
[----:B0-----:R-:W0:Y:S02]  /*01a0*/  LDC.64 R2, c[0x0][0x238] ;  /* 0x00008e00ff027b82 */ /* 0x001e240000000a00 */
[----:B0-----:R-:W-:-:S04]  /*01b0*/  IMAD.WIDE R2, R0, 0x4, R2 ;  /* 0x0000000400027825 */ /* 0x001fc800078e0202 */
[----:B--2---:R-:W-:-:S04]  /*01c0*/  FADD R6, R6, 9.9999997473787516356e-06 ;  /* 0x3727c5ac06067421 */ /* 0x004fc80000000000 */
[----:B------:R-:W0:Y:S02]  /*01d0*/  MUFU.SQRT R7, R6 ;  /* 0x0000000600077308 */ /* 0x000e240000002000 */
[C---:B0-----:R-:W-:Y:S02]  /*01e0*/  FSETP.GT.AND P0, PT, R7.reuse, 8.50705917302346158658e+37, PT ;  /* 0x7e8000000700780b */ /* 0x041fe40003f04000 */
[----:B------:R-:W-:-:S11]  /*01f0*/  FSETP.GEU.AND P1, PT, R7, 1.175494350822287508e-38, PT ;  /* 0x008000000700780b */ /* 0x000fd60003f2e000 */
[----:B------:R-:W-:-:S04]  /*0200*/  @P0 FMUL R7, R7, 0.25 ;  /* 0x3e80000007070820 */ /* 0x000fc80000400000 */
[----:B------:R-:W-:-:S06]  /*0210*/  @!P1 FMUL R7, R7, 16777216 ;  /* 0x4b80000007079820 */ /* 0x000fcc0000400000 */
[----:B------:R-:W0:Y:S01]  /*0220*/  MUFU.RCP R7, R7 ;  /* 0x0000000700077308 */ /* 0x000e220000001000 */
[----:B------:R-:W-:Y:S01]  /*0230*/  FSEL R4, R4, 1, P0 ;  /* 0x3f80000004047808 */ /* 0x000fe20000000000 */
[----:B----4-:R-:W-:-:S04]  /*0240*/  FADD R5, R12, -R5 ;  /* 0x800000050c057221 */ /* 0x010fc80000000000 */
[----:B------:R-:W-:-:S04]  /*0250*/  @!P1 FMUL R4, R4, 16777216 ;  /* 0x4b80000004049820 */ /* 0x000fc80000400000 */
[----:B0-----:R-:W-:-:S04]  /*0260*/  FMUL R4, R7, R4 ;  /* 0x0000000407047220 */ /* 0x001fc80000400000 */
[----:B------:R-:W-:-:S04]  /*0270*/  FMUL R4, R5, R4 ;  /* 0x0000000405047220 */ /* 0x000fc80000400000 */
[----:B-----5:R-:W-:-:S05]  /*0280*/  FFMA R4, R8, R4, R11 ;  /* 0x0000000408047223 */ /* 0x020fca000000000b */
[----:B------:R-:W-:-:S04]  /*0290*/  FSETP.GEU.AND P0, PT, R4, RZ, PT ;  /* 0x000000ff0400720b */ /* 0x000fc80003f0e000 */
[----:B------:R-:W-:-:S05]  /*02a0*/  FSEL R5, R4, RZ, P0 ;  /* 0x000000ff04057208 */ /* 0x000fca0000000000 */
[----:B------:R-:W-:Y:S01]  /*02b0*/  STG.E desc[UR4][R2.64], R5 ;  /* 0x0000000502007986 */ /* 0x000fe2000c101904 */
[----:B------:R-:W-:Y:S05]  /*02c0*/  EXIT ;  /* 0x000000000000794d */ /* 0x000fea0003800000 */
.L_x_0:
[----:B------:R-:W-:-:S00]  /*02d0*/  BRA `(.L_x_0) ;  /* 0xfffffffc00fc7947 */ /* 0x000fc0000383ffff */
[----:B------:R-:W-:-:S00]  /*02e0*/  NOP ;  /* 0x0000000000007918 */ /* 0x000fc00000000000 */
        /* <DEDUP_REMOVED lines=9> */
.L_x_1:


//--------------------- .nv.global.init           --------------------------
	.section	.nv.global.init,"aw",@progbits
.nv.global.init:
	.type		_$_str,@object
	.size		_$_str,(_$_str_$_2 - _$_str)
_$_str:
        /*0000*/ 	.byte	0x5f, 0x5f, 0x43, 0x55, 0x44, 0x41, 0x5f, 0x46, 0x54, 0x5a, 0x00
	.type		_$_str_$_2,@object
	.size		_$_str_$_2,(.L_1 - _$_str_$_2)
_$_str_$_2:
        /*000b*/ 	.byte	0x5f, 0x5f, 0x43, 0x55, 0x44, 0x41, 0x5f, 0x50, 0x52, 0x45, 0x43, 0x5f, 0x53, 0x51, 0x52, 0x54
        /*001b*/ 	.byte	0x00
.L_1:


//--------------------- .nv.constant0.triton_poi_fused__native_batch_norm_legit_no_training_relu_41 --------------------------
	.section	.nv.constant0.triton_poi_fused__native_batch_norm_legit_no_training_relu_41,"a",@progbits
	.sectionflags	@""
	.align	4
.nv.constant0.triton_poi_fused__native_batch_norm_legit_no_training_relu_41:
	.zero		580
